	.headerflags	@"EF_CUDA_TEXMODE_UNIFIED EF_CUDA_64BIT_ADDRESS EF_CUDA_ACCELERATORS EF_CUDA_SM90 EF_CUDA_VIRTUAL_SM(EF_CUDA_SM90)"
	.elftype	@"ET_EXEC"


//--------------------- .nv.info                  --------------------------
	.section	.nv.info,"",@"SHT_CUDA_INFO"
	.align	4


	//----- nvinfo : EIATTR_REGCOUNT
	.align		4
        /*0000*/ 	.byte	0x04, 0x2f
        /*0002*/ 	.short	(.L_3 - .L_2)
	.align		4
.L_2:
        /*0004*/ 	.word	index@(triton_poi_fused__native_batch_norm_legit_no_training_convolution_hardtanh_24)
        /*0008*/ 	.word	0x00000016


	//----- nvinfo : EIATTR_MIN_STACK_SIZE
	.align		4
.L_3:
        /*000c*/ 	.byte	0x04, 0x12
        /*000e*/ 	.short	(.L_5 - .L_4)
	.align		4
.L_4:
        /*0010*/ 	.word	index@(triton_poi_fused__native_batch_norm_legit_no_training_convolution_hardtanh_24)
        /*0014*/ 	.word	0x00000000


	//----- nvinfo : EIATTR_FRAME_SIZE
	.align		4
.L_5:
        /*0018*/ 	.byte	0x04, 0x11
        /*001a*/ 	.short	(.L_7 - .L_6)
	.align		4
.L_6:
        /*001c*/ 	.word	index@(triton_poi_fused__native_batch_norm_legit_no_training_convolution_hardtanh_24)
        /*0020*/ 	.word	0x00000000


	//----- nvinfo : EIATTR_MIN_STACK_SIZE
	.align		4
.L_7:
        /*0024*/ 	.byte	0x04, 0x12
        /*0026*/ 	.short	(.L_9 - .L_8)
	.align		4
.L_8:
        /*0028*/ 	.word	index@(triton_poi_fused__native_batch_norm_legit_no_training_convolution_hardtanh_24)
        /*002c*/ 	.word	0x00000000
.L_9:


//--------------------- .nv.info.triton_poi_fused__native_batch_norm_legit_no_training_convolution_hardtanh_24 --------------------------
	.section	.nv.info.triton_poi_fused__native_batch_norm_legit_no_training_convolution_hardtanh_24,"",@"SHT_CUDA_INFO"
	.sectionflags	@""
	.align	4


	//----- nvinfo : EIATTR_CUDA_API_VERSION
	.align		4
        /*0000*/ 	.byte	0x04, 0x37
        /*0002*/ 	.short	(.L_11 - .L_10)
.L_10:
        /*0004*/ 	.word	0x0000007c


	//----- nvinfo : EIATTR_KPARAM_INFO
	.align		4
.L_11:
        /*0008*/ 	.byte	0x04, 0x17
        /*000a*/ 	.short	(.L_13 - .L_12)
.L_12:
        /*000c*/ 	.word	0x00000000
        /*0010*/ 	.short	0x0007
        /*0012*/ 	.short	0x0038
        /*0014*/ 	.byte	0x00, 0xf0, 0x11, 0x00


	//----- nvinfo : EIATTR_KPARAM_INFO
	.align		4
.L_13:
        /*0018*/ 	.byte	0x04, 0x17
        /*001a*/ 	.short	(.L_15 - .L_14)
.L_14:
        /*001c*/ 	.word	0x00000000
        /*0020*/ 	.short	0x0006
        /*0022*/ 	.short	0x0030
        /*0024*/ 	.byte	0x00, 0xf4, 0x21, 0x00


	//----- nvinfo : EIATTR_KPARAM_INFO
	.align		4
.L_15:
        /*0028*/ 	.byte	0x04, 0x17
        /*002a*/ 	.short	(.L_17 - .L_16)
.L_16:
        /*002c*/ 	.word	0x00000000
        /*0030*/ 	.short	0x0005
        /*0032*/ 	.short	0x0028
        /*0034*/ 	.byte	0x00, 0xf4, 0x21, 0x00


	//----- nvinfo : EIATTR_KPARAM_INFO
	.align		4
.L_17:
        /*0038*/ 	.byte	0x04, 0x17
        /*003a*/ 	.short	(.L_19 - .L_18)
.L_18:
        /*003c*/ 	.word	0x00000000
        /*0040*/ 	.short	0x0004
        /*0042*/ 	.short	0x0020
        /*0044*/ 	.byte	0x00, 0xf4, 0x21, 0x00


	//----- nvinfo : EIATTR_KPARAM_INFO
	.align		4
.L_19:
        /*0048*/ 	.byte	0x04, 0x17
        /*004a*/ 	.short	(.L_21 - .L_20)
.L_20:
        /*004c*/ 	.word	0x00000000
        /*0050*/ 	.short	0x0003
        /*0052*/ 	.short	0x0018
        /*0054*/ 	.byte	0x00, 0xf4, 0x21, 0x00


	//----- nvinfo : EIATTR_KPARAM_INFO
	.align		4
.L_21:
        /*0058*/ 	.byte	0x04, 0x17
        /*005a*/ 	.short	(.L_23 - .L_22)
.L_22:
        /*005c*/ 	.word	0x00000000
        /*0060*/ 	.short	0x0002
        /*0062*/ 	.short	0x0010
        /*0064*/ 	.byte	0x00, 0xf4, 0x21, 0x00


	//----- nvinfo : EIATTR_KPARAM_INFO
	.align		4
.L_23:
        /*0068*/ 	.byte	0x04, 0x17
        /*006a*/ 	.short	(.L_25 - .L_24)
.L_24:
        /*006c*/ 	.word	0x00000000
        /*0070*/ 	.short	0x0001
        /*0072*/ 	.short	0x0008
        /*0074*/ 	.byte	0x00, 0xf4, 0x21, 0x00


	//----- nvinfo : EIATTR_KPARAM_INFO
	.align		4
.L_25:
        /*0078*/ 	.byte	0x04, 0x17
        /*007a*/ 	.short	(.L_27 - .L_26)
.L_26:
        /*007c*/ 	.word	0x00000000
        /*0080*/ 	.short	0x0000
        /*0082*/ 	.short	0x0000
        /*0084*/ 	.byte	0x00, 0xf4, 0x21, 0x00


	//----- nvinfo : EIATTR_SPARSE_MMA_MASK
	.align		4
.L_27:
        /*0088*/ 	.byte	0x03, 0x50
        /*008a*/ 	.short	0x0000


	//----- nvinfo : EIATTR_MAXREG_COUNT
	.align		4
        /*008c*/ 	.byte	0x03, 0x1b
        /*008e*/ 	.short	0x00ff


	//----- nvinfo : EIATTR_EXIT_INSTR_OFFSETS
	.align		4
        /*0090*/ 	.byte	0x04, 0x1c
        /*0092*/ 	.short	(.L_29 - .L_28)


	//   ....[0]....
.L_28:
        /*0094*/ 	.word	0x00000380


	//   ....[1]....
        /*0098*/ 	.word	0x000003a0


	//----- nvinfo : EIATTR_REQNTID
	.align		4
.L_29:
        /*009c*/ 	.byte	0x04, 0x10
        /*009e*/ 	.short	(.L_31 - .L_30)
.L_30:
        /*00a0*/ 	.word	0x00000080
        /*00a4*/ 	.word	0x00000001
        /*00a8*/ 	.word	0x00000001


	//----- nvinfo : EIATTR_CBANK_PARAM_SIZE
	.align		4
.L_31:
        /*00ac*/ 	.byte	0x03, 0x19
        /*00ae*/ 	.short	0x003c


	//----- nvinfo : EIATTR_PARAM_CBANK
	.align		4
        /*00b0*/ 	.byte	0x04, 0x0a
        /*00b2*/ 	.short	(.L_33 - .L_32)
	.align		4
.L_32:
        /*00b4*/ 	.word	index@(.nv.constant0.triton_poi_fused__native_batch_norm_legit_no_training_convolution_hardtanh_24)
        /*00b8*/ 	.short	0x0210
        /*00ba*/ 	.short	0x003c


	//----- nvinfo : EIATTR_SW_WAR
	.align		4
.L_33:
        /*00bc*/ 	.byte	0x04, 0x36
        /*00be*/ 	.short	(.L_35 - .L_34)
.L_34:
        /*00c0*/ 	.word	0x00000008
.L_35:


//--------------------- .nv.callgraph             --------------------------
	.section	.nv.callgraph,"",@"SHT_CUDA_CALLGRAPH"
	.align	4
	.sectionentsize	8
	.align		4
        /*0000*/ 	.word	0x00000000
	.align		4
        /*0004*/ 	.word	0xffffffff
	.align		4
        /*0008*/ 	.word	0x00000000
	.align		4
        /*000c*/ 	.word	0xfffffffe
	.align		4
        /*0010*/ 	.word	0x00000000
	.align		4
        /*0014*/ 	.word	0xfffffffd
	.align		4
        /*0018*/ 	.word	0x00000000
	.align		4
        /*001c*/ 	.word	0xfffffffc


//--------------------- .nv.constant4             --------------------------
	.section	.nv.constant4,"a",@progbits
	.align	8
	.align		8
.nv.constant4:
        /*0000*/ 	.dword	_$_str
	.align		8
        /*0008*/ 	.dword	_$_str_$_2


//--------------------- .text.triton_poi_fused__native_batch_norm_legit_no_training_convolution_hardtanh_24 --------------------------
	.section	.text.triton_poi_fused__native_batch_norm_legit_no_training_convolution_hardtanh_24,"ax",@progbits
	.align	128
        .global         triton_poi_fused__native_batch_norm_legit_no_training_convolution_hardtanh_24
        .type           triton_poi_fused__native_batch_norm_legit_no_training_convolution_hardtanh_24,@function
        .size           triton_poi_fused__native_batch_norm_legit_no_training_convolution_hardtanh_24,(.L_x_1 - triton_poi_fused__native_batch_norm_legit_no_training_convolution_hardtanh_24)
        .other          triton_poi_fused__native_batch_norm_legit_no_training_convolution_hardtanh_24,@"STO_CUDA_ENTRY STV_DEFAULT"
triton_poi_fused__native_batch_norm_legit_no_training_convolution_hardtanh_24:
.text.triton_poi_fused__native_batch_norm_legit_no_training_convolution_hardtanh_24:
[----:B------:R-:W0:Y:S01]  /*0000*/  LDC R1, c[0x0][0x28] ;  /* 0x00000a00ff017b82 */ /* 0x000e220000000800 */
[----:B------:R-:W1:Y:S07]  /*0010*/  S2R R2, SR_TID.X ;  /* 0x0000000000027919 */ /* 0x000e6e0000002100 */
[----:B------:R-:W2:Y:S01]  /*0020*/  LDC.64 R12, c[0x0][0x228] ;  /* 0x00008a00ff0c7b82 */ /* 0x000ea20000000a00 */
[----:B------:R-:W-:Y:S01]  /*0030*/  ULDC.64 UR4, c[0x0][0x208] ;  /* 0x0000820000047ab9 */ /* 0x000fe20000000a00 */
[----:B------:R-:W3:Y:S06]  /*0040*/  S2R R3, SR_CTAID.X ;  /* 0x0000000000037919 */ /* 0x000eec0000002500 */
[----:B------:R-:W4:Y:S08]  /*0050*/  LDC.64 R10, c[0x0][0x218] ;  /* 0x00008600ff0a7b82 */ /* 0x000f300000000a00 */
[----:B------:R-:W5:Y:S08]  /*0060*/  LDC.64 R6, c[0x0][0x210] ;  /* 0x00008400ff067b82 */ /* 0x000f700000000a00 */
[----:B------:R-:W5:Y:S01]  /*0070*/  LDC.64 R14, c[0x0][0x220] ;  /* 0x00008800ff0e7b82 */ /* 0x000f620000000a00 */
[----:B-1----:R-:W-:-:S07]  /*0080*/  LOP3.LUT R2, R2, 0x7f, RZ, 0xc0, !PT ;  /* 0x0000007f02027812 */ /* 0x002fce00078ec0ff */
[----:B------:R-:W1:Y:S01]  /*0090*/  LDC.64 R16, c[0x0][0x230] ;  /* 0x00008c00ff107b82 */ /* 0x000e620000000a00 */
[----:B---3--:R-:W-:Y:S01]  /*00a0*/  LEA R3, R3, R2, 0x7 ;  /* 0x0000000203037211 */ /* 0x008fe200078e38ff */
[----:B------:R-:W-:-:S03]  /*00b0*/  HFMA2.MMA R2, -RZ, RZ, 0, 0 ;  /* 0x00000000ff027435 */ /* 0x000fc600000001ff */
[----:B------:R-:W-:-:S07]  /*00c0*/  ISETP.GE.AND P0, PT, R3, 0x3800, PT ;  /* 0x000038000300780c */ /* 0x000fce0003f06270 */
[----:B------:R-:W-:-:S05]  /*00d0*/  IMAD.HI R0, R3, -0x6db6db6d, R2 ;  /* 0x9249249303007827 */ /* 0x000fca00078e0202 */
[----:B------:R-:W-:-:S04]  /*00e0*/  SHF.R.U32.HI R5, RZ, 0x1f, R0 ;  /* 0x0000001fff057819 */ /* 0x000fc80000011600 */
[----:B------:R-:W-:Y:S02]  /*00f0*/  LEA.HI.SX32 R5, R0, R5, 0x1b ;  /* 0x0000000500057211 */ /* 0x000fe400078fdaff */
[----:B------:R-:W-:-:S03]  /*0100*/  MOV R0, RZ ;  /* 0x000000ff00007202 */ /* 0x000fc60000000f00 */
[----:B------:R-:W-:Y:S02]  /*0110*/  IMAD R19, R5, -0x38, R3 ;  /* 0xffffffc805137824 */ /* 0x000fe400078e0203 */
[----:B------:R-:W3:Y:S02]  /*0120*/  LDC.64 R4, c[0x0][0x238] ;  /* 0x00008e00ff047b82 */ /* 0x000ee40000000a00 */
[----:B--2---:R-:W-:-:S05]  /*0130*/  IMAD.WIDE R12, R19, 0x4, R12 ;  /* 0x00000004130c7825 */ /* 0x004fca00078e020c */
[----:B------:R2:W3:Y:S01]  /*0140*/  @!P0 LDG.E.EL R0, desc[UR4][R12.64] ;  /* 0x000000040c008981 */ /* 0x0004e2000c2e1900 */
[----:B------:R-:W-:Y:S01]  /*0150*/  CS2R R8, SRZ ;  /* 0x0000000000087805 */ /* 0x000fe2000001ff00 */
[----:B----4-:R-:W-:-:S04]  /*0160*/  IMAD.WIDE R10, R19, 0x4, R10 ;  /* 0x00000004130a7825 */ /* 0x010fc800078e020a */
[----:B-----5:R-:W-:Y:S01]  /*0170*/  IMAD.WIDE R6, R3, 0x4, R6 ;  /* 0x0000000403067825 */ /* 0x020fe200078e0206 */
[----:B------:R4:W5:Y:S03]  /*0180*/  @!P0 LDG.E.EL R9, desc[UR4][R10.64] ;  /* 0x000000040a098981 */ /* 0x000966000c2e1900 */
[C---:B0-2---:R-:W-:Y:S01]  /*0190*/  IMAD.WIDE R12, R19.reuse, 0x4, R14 ;  /* 0x00000004130c7825 */ /* 0x045fe200078e020e */
[----:B------:R-:W5:Y:S03]  /*01a0*/  @!P0 LDG.E R2, desc[UR4][R6.64] ;  /* 0x0000000406028981 */ /* 0x000f66000c1e1900 */
[----:B-1----:R-:W-:Y:S01]  /*01b0*/  IMAD.WIDE R14, R19, 0x4, R16 ;  /* 0x00000004130e7825 */ /* 0x002fe200078e0210 */
[----:B------:R-:W2:Y:S01]  /*01c0*/  @!P0 LDG.E.EL R8, desc[UR4][R12.64] ;  /* 0x000000040c088981 */ /* 0x000ea2000c2e1900 */
[----:B------:R-:W-:-:S02]  /*01d0*/  CS2R R16, SRZ ;  /* 0x0000000000107805 */ /* 0x000fc4000001ff00 */
[----:B---3--:R-:W-:-:S04]  /*01e0*/  IMAD.WIDE R4, R19, 0x4, R4 ;  /* 0x0000000413047825 */ /* 0x008fc800078e0204 */
[----:B------:R-:W3:Y:S04]  /*01f0*/  @!P0 LDG.E.EL R16, desc[UR4][R14.64] ;  /* 0x000000040e108981 */ /* 0x000ee8000c2e1900 */
[----:B------:R0:W3:Y:S01]  /*0200*/  @!P0 LDG.E.EL R17, desc[UR4][R4.64] ;  /* 0x0000000404118981 */ /* 0x0000e2000c2e1900 */
[----:B----4-:R-:W-:Y:S01]  /*0210*/  HFMA2.MMA R11, -RZ, RZ, 1.625, 0 ;  /* 0x3e800000ff0b7435 */ /* 0x010fe200000001ff */
[----:B0-----:R-:W0:Y:S01]  /*0220*/  LDC.64 R4, c[0x0][0x240] ;  /* 0x00009000ff047b82 */ /* 0x001e220000000a00 */
[----:B------:R-:W-:-:S04]  /*0230*/  FADD R0, R0, 9.9999997473787516356e-06 ;  /* 0x3727c5ac00007421 */ /* 0x000fc80000000000 */
[----:B------:R-:W1:Y:S02]  /*0240*/  MUFU.SQRT R18, R0 ;  /* 0x0000000000127308 */ /* 0x000e640000002000 */
[C---:B-1----:R-:W-:Y:S02]  /*0250*/  FSETP.GT.AND P1, PT, R18.reuse, 8.50705917302346158658e+37, PT ;  /* 0x7e8000001200780b */ /* 0x042fe40003f24000 */
[----:B------:R-:W-:-:S11]  /*0260*/  FSETP.GEU.AND P2, PT, R18, 1.175494350822287508e-38, PT ;  /* 0x008000001200780b */ /* 0x000fd60003f4e000 */
[----:B------:R-:W-:-:S04]  /*0270*/  @P1 FMUL R18, R18, 0.25 ;  /* 0x3e80000012121820 */ /* 0x000fc80000400000 */
[----:B------:R-:W-:-:S06]  /*0280*/  @!P2 FMUL R18, R18, 16777216 ;  /* 0x4b8000001212a820 */ /* 0x000fcc0000400000 */
[----:B------:R-:W1:Y:S01]  /*0290*/  MUFU.RCP R18, R18 ;  /* 0x0000001200127308 */ /* 0x000e620000001000 */
[----:B------:R-:W-:Y:S01]  /*02a0*/  FSEL R11, R11, 1, P1 ;  /* 0x3f8000000b0b7808 */ /* 0x000fe20000800000 */
[----:B-----5:R-:W-:-:S04]  /*02b0*/  FADD R13, R9, R2 ;  /* 0x00000002090d7221 */ /* 0x020fc80000000000 */
[----:B------:R-:W-:Y:S01]  /*02c0*/  @!P2 FMUL R11, R11, 16777216 ;  /* 0x4b8000000b0ba820 */ /* 0x000fe20000400000 */
[----:B--2---:R-:W-:-:S03]  /*02d0*/  FADD R8, R13, -R8 ;  /* 0x800000080d087221 */ /* 0x004fc60000000000 */
[----:B-1----:R-:W-:-:S04]  /*02e0*/  FMUL R11, R18, R11 ;  /* 0x0000000b120b7220 */ /* 0x002fc80000400000 */
[----:B------:R-:W-:-:S04]  /*02f0*/  FMUL R8, R8, R11 ;  /* 0x0000000b08087220 */ /* 0x000fc80000400000 */
[----:B---3--:R-:W-:-:S05]  /*0300*/  FFMA R8, R8, R16, R17 ;  /* 0x0000001008087223 */ /* 0x008fca0000000011 */
[----:B------:R-:W-:-:S04]  /*0310*/  FSETP.GTU.AND P1, PT, R8, RZ, PT ;  /* 0x000000ff0800720b */ /* 0x000fc80003f2c000 */
[----:B------:R-:W-:-:S04]  /*0320*/  FSEL R9, R8, RZ, P1 ;  /* 0x000000ff08097208 */ /* 0x000fc80000800000 */
[C---:B------:R-:W-:Y:S01]  /*0330*/  FSETP.GEU.AND P1, PT, R9.reuse, 6, PT ;  /* 0x40c000000900780b */ /* 0x040fe20003f2e000 */
[----:B------:R1:W-:Y:S01]  /*0340*/  @!P0 STG.E desc[UR4][R6.64], R13 ;  /* 0x0000000d06008986 */ /* 0x0003e2000c101904 */
[----:B------:R-:W-:Y:S01]  /*0350*/  FSETP.NAN.AND P2, PT, R9, R9, PT ;  /* 0x000000090900720b */ /* 0x000fe20003f48000 */
[----:B0-----:R-:W-:-:S10]  /*0360*/  IMAD.WIDE R2, R3, 0x4, R4 ;  /* 0x0000000403027825 */ /* 0x001fd400078e0204 */
[----:B------:R-:W-:Y:S01]  /*0370*/  @P1 SEL R9, R9, 0x40c00000, P2 ;  /* 0x40c0000009091807 */ /* 0x000fe20001000000 */
[----:B-1----:R-:W-:Y:S06]  /*0380*/  @P0 EXIT ;  /* 0x000000000000094d */ /* 0x002fec0003800000 */
[----:B------:R-:W-:Y:S01]  /*0390*/  STG.E desc[UR4][R2.64], R9 ;  /* 0x0000000902007986 */ /* 0x000fe2000c101904 */
[----:B------:R-:W-:Y:S05]  /*03a0*/  EXIT ;  /* 0x000000000000794d */ /* 0x000fea0003800000 */
.L_x_0:
[----:B------:R-:W-:-:S00]  /*03b0*/  BRA `(.L_x_0) ;  /* 0xfffffffc00fc7947 */ /* 0x000fc0000383ffff */
[----:B------:R-:W-:-:S00]  /*03c0*/  NOP ;  /* 0x0000000000007918 */ /* 0x000fc00000000000 */
        /* <DEDUP_REMOVED lines=11> */
.L_x_1:


//--------------------- .nv.global.init           --------------------------
	.section	.nv.global.init,"aw",@progbits
.nv.global.init:
	.type		_$_str,@object
	.size		_$_str,(_$_str_$_2 - _$_str)
_$_str:
        /*0000*/ 	.byte	0x5f, 0x5f, 0x43, 0x55, 0x44, 0x41, 0x5f, 0x46, 0x54, 0x5a, 0x00
	.type		_$_str_$_2,@object
	.size		_$_str_$_2,(.L_1 - _$_str_$_2)
_$_str_$_2:
        /*000b*/ 	.byte	0x5f, 0x5f, 0x43, 0x55, 0x44, 0x41, 0x5f, 0x50, 0x52, 0x45, 0x43, 0x5f, 0x53, 0x51, 0x52, 0x54
        /*001b*/ 	.byte	0x00
.L_1:


//--------------------- .nv.constant0.triton_poi_fused__native_batch_norm_legit_no_training_convolution_hardtanh_24 --------------------------
	.section	.nv.constant0.triton_poi_fused__native_batch_norm_legit_no_training_convolution_hardtanh_24,"a",@progbits
	.sectionflags	@""
	.align	4
.nv.constant0.triton_poi_fused__native_batch_norm_legit_no_training_convolution_hardtanh_24:
	.zero		588
